//
// Generated by NVIDIA NVVM Compiler
//
// Compiler Build ID: CL-36424714
// Cuda compilation tools, release 13.0, V13.0.88
// Based on NVVM 20.0.0
//

.version 9.0
.target sm_100
.address_size 64

	// .globl	_Z16normalize_kernelPhPfi
.const .align 4 .b8 mean[12] = {154, 89, 247, 66, 92, 143, 232, 66, 92, 15, 207, 66};
.const .align 4 .b8 stddev[12] = {123, 148, 105, 66, 225, 122, 100, 66, 0, 128, 101, 66};

.visible .entry _Z16normalize_kernelPhPfi(
	.param .u64 .ptr .align 1 _Z16normalize_kernelPhPfi_param_0,
	.param .u64 .ptr .align 1 _Z16normalize_kernelPhPfi_param_1,
	.param .u32 _Z16normalize_kernelPhPfi_param_2
)
{
	.reg .pred 	%p<2>;
	.reg .b16 	%rs<4>;
	.reg .b32 	%r<7>;
	.reg .b32 	%f<16>;
	.reg .b64 	%rd<12>;

	ld.param.u64 	%rd1, [_Z16normalize_kernelPhPfi_param_0];
	ld.param.u64 	%rd2, [_Z16normalize_kernelPhPfi_param_1];
	ld.param.u32 	%r2, [_Z16normalize_kernelPhPfi_param_2];
	mov.u32 	%r3, %ctaid.x;
	mov.u32 	%r4, %ntid.x;
	mov.u32 	%r5, %tid.x;
	mad.lo.s32 	%r1, %r3, %r4, %r5;
	setp.ge.s32 	%p1, %r1, %r2;
	@%p1 bra 	$L__BB0_2;
	cvta.to.global.u64 	%rd3, %rd1;
	cvta.to.global.u64 	%rd4, %rd2;
	mul.lo.s32 	%r6, %r1, 3;
	cvt.s64.s32 	%rd5, %r6;
	add.s64 	%rd6, %rd3, %rd5;
	ld.global.u8 	%rs1, [%rd6];
	cvt.rn.f32.u16 	%f1, %rs1;
	ld.const.f32 	%f2, [mean];
	sub.f32 	%f3, %f1, %f2;
	ld.const.f32 	%f4, [stddev];
	div.rn.f32 	%f5, %f3, %f4;
	mul.wide.s32 	%rd7, %r1, 4;
	add.s64 	%rd8, %rd4, %rd7;
	st.global.f32 	[%rd8], %f5;
	ld.global.u8 	%rs2, [%rd6+1];
	cvt.rn.f32.u16 	%f6, %rs2;
	ld.const.f32 	%f7, [mean+4];
	sub.f32 	%f8, %f6, %f7;
	ld.const.f32 	%f9, [stddev+4];
	div.rn.f32 	%f10, %f8, %f9;
	mul.wide.s32 	%rd9, %r2, 4;
	add.s64 	%rd10, %rd8, %rd9;
	st.global.f32 	[%rd10], %f10;
	ld.global.u8 	%rs3, [%rd6+2];
	cvt.rn.f32.u16 	%f11, %rs3;
	ld.const.f32 	%f12, [mean+8];
	sub.f32 	%f13, %f11, %f12;
	ld.const.f32 	%f14, [stddev+8];
	div.rn.f32 	%f15, %f13, %f14;
	add.s64 	%rd11, %rd10, %rd9;
	st.global.f32 	[%rd11], %f15;
$L__BB0_2:
	ret;

}


// ===== COMPILED SASS (sm_100) =====

	.target	sm_100

	.elftype	@"ET_EXEC"


//--------------------- .note.nv.tkinfo           --------------------------
	.section	.note.nv.tkinfo,"",@"SHT_NOTE"
	.sectionflags	@"SHF_NOTE_NV_TKINFO"
	.tkinfo
        /*0018*/ 	.word	0x00000002
        /*0030*/ 	.string	""
        /*0030*/ 	.string	"ptxas"
        /*0030*/ 	.string	"Cuda compilation tools, release 13.0, V13.0.88"
        /*0030*/ 	.string	"Build cuda_13.0.r13.0/compiler.36424714_0"
        /*0030*/ 	.string	"-arch sm_100 -m 64 "



//--------------------- .note.nv.cuinfo           --------------------------
	.section	.note.nv.cuinfo,"",@"SHT_NOTE"
	.sectionflags	@"SHF_NOTE_NV_CUINFO"
        /*0018*/ 	.short	0x0002
        /*001a*/ 	.short	0x0064
        /*001c*/ 	.short	0x0082
	.zero		2


//--------------------- .nv.info                  --------------------------
	.section	.nv.info,"",@"SHT_CUDA_INFO"
	.align	4


	//----- nvinfo : EIATTR_REGCOUNT
	.align		4
        /*0000*/ 	.byte	0x04, 0x2f
        /*0002*/ 	.short	(.L_3 - .L_2)
	.align		4
.L_2:
        /*0004*/ 	.word	index@(_Z16normalize_kernelPhPfi)
        /*0008*/ 	.word	0x00000011


	//----- nvinfo : EIATTR_FRAME_SIZE
	.align		4
.L_3:
        /*000c*/ 	.byte	0x04, 0x11
        /*000e*/ 	.short	(.L_5 - .L_4)
	.align		4
.L_4:
        /*0010*/ 	.word	index@($__internal_0_$__cuda_sm3x_div_rn_noftz_f32_slowpath)
        /*0014*/ 	.word	0x00000000


	//----- nvinfo : EIATTR_FRAME_SIZE
	.align		4
.L_5:
        /*0018*/ 	.byte	0x04, 0x11
        /*001a*/ 	.short	(.L_7 - .L_6)
	.align		4
.L_6:
        /*001c*/ 	.word	index@(_Z16normalize_kernelPhPfi)
        /*0020*/ 	.word	0x00000000


	//----- nvinfo : EIATTR_MIN_STACK_SIZE
	.align		4
.L_7:
        /*0024*/ 	.byte	0x04, 0x12
        /*0026*/ 	.short	(.L_9 - .L_8)
	.align		4
.L_8:
        /*0028*/ 	.word	index@(_Z16normalize_kernelPhPfi)
        /*002c*/ 	.word	0x00000000
.L_9:


//--------------------- .nv.compat                --------------------------
	.section	.nv.compat,"",@"SHT_CUDA_COMPAT_INFO"
	.align	4
        /*0000*/ 	.byte	0x02, 0x09, 0x00, 0x00, 0x02, 0x02, 0x01, 0x00, 0x02, 0x05, 0x05, 0x00, 0x03, 0x07, 0x01, 0x01
        /*0010*/ 	.byte	0x02, 0x03, 0x00, 0x00, 0x02, 0x06, 0x01, 0x00, 0x04, 0x0b, 0x08, 0x00, 0x01, 0x00, 0x00, 0x00
        /*0020*/ 	.byte	0x00, 0x00, 0x00, 0x00


//--------------------- .nv.info._Z16normalize_kernelPhPfi --------------------------
	.section	.nv.info._Z16normalize_kernelPhPfi,"",@"SHT_CUDA_INFO"
	.sectionflags	@""
	.align	4


	//----- nvinfo : EIATTR_CUDA_API_VERSION
	.align		4
        /*0000*/ 	.byte	0x04, 0x37
        /*0002*/ 	.short	(.L_11 - .L_10)
.L_10:
        /*0004*/ 	.word	0x00000082


	//----- nvinfo : EIATTR_KPARAM_INFO
	.align		4
.L_11:
        /*0008*/ 	.byte	0x04, 0x17
        /*000a*/ 	.short	(.L_13 - .L_12)
.L_12:
        /*000c*/ 	.word	0x00000000
        /*0010*/ 	.short	0x0002
        /*0012*/ 	.short	0x0010
        /*0014*/ 	.byte	0x00, 0xf0, 0x11, 0x00


	//----- nvinfo : EIATTR_KPARAM_INFO
	.align		4
.L_13:
        /*0018*/ 	.byte	0x04, 0x17
        /*001a*/ 	.short	(.L_15 - .L_14)
.L_14:
        /*001c*/ 	.word	0x00000000
        /*0020*/ 	.short	0x0001
        /*0022*/ 	.short	0x0008
        /*0024*/ 	.byte	0x00, 0xf5, 0x21, 0x00


	//----- nvinfo : EIATTR_KPARAM_INFO
	.align		4
.L_15:
        /*0028*/ 	.byte	0x04, 0x17
        /*002a*/ 	.short	(.L_17 - .L_16)
.L_16:
        /*002c*/ 	.word	0x00000000
        /*0030*/ 	.short	0x0000
        /*0032*/ 	.short	0x0000
        /*0034*/ 	.byte	0x00, 0xf5, 0x21, 0x00


	//----- nvinfo : EIATTR_SPARSE_MMA_MASK
	.align		4
.L_17:
        /*0038*/ 	.byte	0x03, 0x50
        /*003a*/ 	.short	0x0000


	//----- nvinfo : EIATTR_MAXREG_COUNT
	.align		4
        /*003c*/ 	.byte	0x03, 0x1b
        /*003e*/ 	.short	0x00ff


	//----- nvinfo : EIATTR_MERCURY_ISA_VERSION
	.align		4
        /*0040*/ 	.byte	0x03, 0x5f
        /*0042*/ 	.short	0x0101


	//----- nvinfo : EIATTR_VRC_CTA_INIT_COUNT
	.align		4
        /*0044*/ 	.byte	0x02, 0x4a
	.zero		1
	.zero		1


	//----- nvinfo : EIATTR_EXIT_INSTR_OFFSETS
	.align		4
        /*0048*/ 	.byte	0x04, 0x1c
        /*004a*/ 	.short	(.L_19 - .L_18)


	//   ....[0]....
.L_18:
        /*004c*/ 	.word	0x00000070


	//   ....[1]....
        /*0050*/ 	.word	0x00000520


	//----- nvinfo : EIATTR_CRS_STACK_SIZE
	.align		4
.L_19:
        /*0054*/ 	.byte	0x04, 0x1e
        /*0056*/ 	.short	(.L_21 - .L_20)
.L_20:
        /*0058*/ 	.word	0x00000000


	//----- nvinfo : EIATTR_CBANK_PARAM_SIZE
	.align		4
.L_21:
        /*005c*/ 	.byte	0x03, 0x19
        /*005e*/ 	.short	0x0014


	//----- nvinfo : EIATTR_PARAM_CBANK
	.align		4
        /*0060*/ 	.byte	0x04, 0x0a
        /*0062*/ 	.short	(.L_23 - .L_22)
	.align		4
.L_22:
        /*0064*/ 	.word	index@(.nv.constant0._Z16normalize_kernelPhPfi)
        /*0068*/ 	.short	0x0380
        /*006a*/ 	.short	0x0014


	//----- nvinfo : EIATTR_SW_WAR
	.align		4
.L_23:
        /*006c*/ 	.byte	0x04, 0x36
        /*006e*/ 	.short	(.L_25 - .L_24)
.L_24:
        /*0070*/ 	.word	0x00000008
.L_25:


//--------------------- .nv.callgraph             --------------------------
	.section	.nv.callgraph,"",@"SHT_CUDA_CALLGRAPH"
	.align	4
	.sectionentsize	8
	.align		4
        /*0000*/ 	.word	0x00000000
	.align		4
        /*0004*/ 	.word	0xffffffff
	.align		4
        /*0008*/ 	.word	0x00000000
	.align		4
        /*000c*/ 	.word	0xfffffffe
	.align		4
        /*0010*/ 	.word	0x00000000
	.align		4
        /*0014*/ 	.word	0xfffffffd
	.align		4
        /*0018*/ 	.word	0x00000000
	.align		4
        /*001c*/ 	.word	0xfffffffc


//--------------------- .nv.constant3             --------------------------
	.section	.nv.constant3,"a",@progbits
	.align	4
.nv.constant3:
	.type		mean,@object
	.size		mean,(stddev - mean)
mean:
        /*0000*/ 	.byte	0x9a, 0x59, 0xf7, 0x42, 0x5c, 0x8f, 0xe8, 0x42, 0x5c, 0x0f, 0xcf, 0x42
	.type		stddev,@object
	.size		stddev,(.L_1 - stddev)
stddev:
        /*000c*/ 	.byte	0x7b, 0x94, 0x69, 0x42, 0xe1, 0x7a, 0x64, 0x42, 0x00, 0x80, 0x65, 0x42
.L_1:


//--------------------- .text._Z16normalize_kernelPhPfi --------------------------
	.section	.text._Z16normalize_kernelPhPfi,"ax",@progbits
	.align	128
        .global         _Z16normalize_kernelPhPfi
        .type           _Z16normalize_kernelPhPfi,@function
        .size           _Z16normalize_kernelPhPfi,(.L_x_18 - _Z16normalize_kernelPhPfi)
        .other          _Z16normalize_kernelPhPfi,@"STO_CUDA_ENTRY STV_DEFAULT"
_Z16normalize_kernelPhPfi:
.text._Z16normalize_kernelPhPfi:
[----:B------:R-:W-:Y:S01]  /*0000*/  LDC R1, c[0x0][0x37c] ;  /* 0x0000df00ff017b82 */ /* 0x000fe20000000800 */
[----:B------:R-:W0:Y:S07]  /*0010*/  S2R R3, SR_TID.X ;  /* 0x0000000000037919 */ /* 0x000e2e0000002100 */
[----:B------:R-:W0:Y:S01]  /*0020*/  S2UR UR4, SR_CTAID.X ;  /* 0x00000000000479c3 */ /* 0x000e220000002500 */
[----:B------:R-:W1:Y:S07]  /*0030*/  LDCU UR5, c[0x0][0x390] ;  /* 0x00007200ff0577ac */ /* 0x000e6e0008000800 */
[----:B------:R-:W0:Y:S02]  /*0040*/  LDC R6, c[0x0][0x360] ;  /* 0x0000d800ff067b82 */ /* 0x000e240000000800 */
[----:B0-----:R-:W-:-:S05]  /*0050*/  IMAD R6, R6, UR4, R3 ;  /* 0x0000000406067c24 */ /* 0x001fca000f8e0203 */
[----:B-1----:R-:W-:-:S13]  /*0060*/  ISETP.GE.AND P0, PT, R6, UR5, PT ;  /* 0x0000000506007c0c */ /* 0x002fda000bf06270 */
[----:B------:R-:W-:Y:S05]  /*0070*/  @P0 EXIT ;  /* 0x000000000000094d */ /* 0x000fea0003800000 */
[----:B------:R-:W0:Y:S01]  /*0080*/  LDCU.64 UR6, c[0x0][0x380] ;  /* 0x00007000ff0677ac */ /* 0x000e220008000a00 */
[----:B------:R-:W-:Y:S01]  /*0090*/  IMAD R0, R6, 0x3, RZ ;  /* 0x0000000306007824 */ /* 0x000fe200078e02ff */
[----:B------:R-:W1:Y:S01]  /*00a0*/  LDC R11, c[0x3][0xc] ;  /* 0x00c00300ff0b7b82 */ /* 0x000e620000000800 */
[----:B------:R-:W2:Y:S03]  /*00b0*/  LDCU.64 UR4, c[0x0][0x358] ;  /* 0x00006b00ff0477ac */ /* 0x000ea60008000a00 */
[C---:B0-----:R-:W-:Y:S01]  /*00c0*/  IADD3 R4, P0, PT, R0.reuse, UR6, RZ ;  /* 0x0000000600047c10 */ /* 0x041fe2000ff1e0ff */
[----:B------:R-:W0:Y:S03]  /*00d0*/  LDCU UR6, c[0x3][URZ] ;  /* 0x00c00000ff0677ac */ /* 0x000e260008000800 */
[----:B------:R-:W-:-:S05]  /*00e0*/  LEA.HI.X.SX32 R5, R0, UR7, 0x1, P0 ;  /* 0x0000000700057c11 */ /* 0x000fca00080f0eff */
[----:B--2---:R-:W2:Y:S01]  /*00f0*/  LDG.E.U8 R0, desc[UR4][R4.64] ;  /* 0x0000000404007981 */ /* 0x004ea2000c1e1100 */
[----:B-1----:R-:W1:Y:S01]  /*0100*/  MUFU.RCP R2, R11 ;  /* 0x0000000b00027308 */ /* 0x002e620000001000 */
[----:B------:R-:W-:Y:S01]  /*0110*/  BSSY.RECONVERGENT B0, `(.L_x_0) ;  /* 0x000000f000007945 */ /* 0x000fe20003800200 */
[----:B-1----:R-:W-:-:S04]  /*0120*/  FFMA R3, R2, -R11, 1 ;  /* 0x3f80000002037423 */ /* 0x002fc8000000080b */
[----:B------:R-:W-:Y:S01]  /*0130*/  FFMA R3, R2, R3, R2 ;  /* 0x0000000302037223 */ /* 0x000fe20000000002 */
[----:B--2---:R-:W-:-:S05]  /*0140*/  I2FP.F32.U32 R0, R0 ;  /* 0x0000000000007245 */ /* 0x004fca0000201000 */
[----:B0-----:R-:W-:-:S04]  /*0150*/  FADD R0, R0, -UR6 ;  /* 0x8000000600007e21 */ /* 0x001fc80008000000 */
[----:B------:R-:W0:Y:S01]  /*0160*/  FCHK P0, R0, R11 ;  /* 0x0000000b00007302 */ /* 0x000e220000000000 */
[----:B------:R-:W-:-:S04]  /*0170*/  FFMA R2, R0, R3, RZ ;  /* 0x0000000300027223 */ /* 0x000fc800000000ff */
[----:B------:R-:W-:-:S04]  /*0180*/  FFMA R7, R2, -R11, R0 ;  /* 0x8000000b02077223 */ /* 0x000fc80000000000 */
[----:B------:R-:W-:Y:S01]  /*0190*/  FFMA R9, R3, R7, R2 ;  /* 0x0000000703097223 */ /* 0x000fe20000000002 */
[----:B0-----:R-:W-:Y:S06]  /*01a0*/  @!P0 BRA `(.L_x_1) ;  /* 0x0000000000148947 */ /* 0x001fec0003800000 */
[----:B------:R-:W0:Y:S01]  /*01b0*/  LDCU UR6, c[0x3][0xc] ;  /* 0x00c00180ff0677ac */ /* 0x000e220008000800 */
[----:B------:R-:W-:Y:S01]  /*01c0*/  MOV R2, 0x1f0 ;  /* 0x000001f000027802 */ /* 0x000fe20000000f00 */
[----:B0-----:R-:W-:-:S07]  /*01d0*/  IMAD.U32 R3, RZ, RZ, UR6 ;  /* 0x00000006ff037e24 */ /* 0x001fce000f8e00ff */
[----:B------:R-:W-:Y:S05]  /*01e0*/  CALL.REL.NOINC `($__internal_0_$__cuda_sm3x_div_rn_noftz_f32_slowpath) ;  /* 0x0000000000d07944 */ /* 0x000fea0003c00000 */
[----:B------:R-:W-:-:S07]  /*01f0*/  IMAD.MOV.U32 R9, RZ, RZ, R0 ;  /* 0x000000ffff097224 */ /* 0x000fce00078e0000 */
.L_x_1:
[----:B------:R-:W-:Y:S05]  /*0200*/  BSYNC.RECONVERGENT B0 ;  /* 0x0000000000007941 */ /* 0x000fea0003800200 */
.L_x_0:
[----:B------:R-:W0:Y:S01]  /*0210*/  LDC.64 R2, c[0x0][0x388] ;  /* 0x0000e200ff027b82 */ /* 0x000e220000000a00 */
[----:B------:R-:W1:Y:S07]  /*0220*/  LDCU UR6, c[0x3][0x4] ;  /* 0x00c00080ff0677ac */ /* 0x000e6e0008000800 */
[----:B------:R-:W2:Y:S01]  /*0230*/  LDC R11, c[0x3][0x10] ;  /* 0x00c00400ff0b7b82 */ /* 0x000ea20000000800 */
[----:B0-----:R-:W-:-:S05]  /*0240*/  IMAD.WIDE R6, R6, 0x4, R2 ;  /* 0x0000000406067825 */ /* 0x001fca00078e0202 */
[----:B------:R0:W-:Y:S04]  /*0250*/  STG.E desc[UR4][R6.64], R9 ;  /* 0x0000000906007986 */ /* 0x0001e8000c101904 */
[----:B------:R-:W3:Y:S01]  /*0260*/  LDG.E.U8 R0, desc[UR4][R4.64+0x1] ;  /* 0x0000010404007981 */ /* 0x000ee2000c1e1100 */
[----:B--2---:R-:W2:Y:S01]  /*0270*/  MUFU.RCP R2, R11 ;  /* 0x0000000b00027308 */ /* 0x004ea20000001000 */
[----:B------:R-:W-:Y:S01]  /*0280*/  BSSY.RECONVERGENT B0, `(.L_x_2) ;  /* 0x000000f000007945 */ /* 0x000fe20003800200 */
[----:B--2---:R-:W-:-:S04]  /*0290*/  FFMA R3, R2, -R11, 1 ;  /* 0x3f80000002037423 */ /* 0x004fc8000000080b */
[----:B------:R-:W-:Y:S01]  /*02a0*/  FFMA R3, R2, R3, R2 ;  /* 0x0000000302037223 */ /* 0x000fe20000000002 */
[----:B---3--:R-:W-:-:S05]  /*02b0*/  I2FP.F32.U32 R0, R0 ;  /* 0x0000000000007245 */ /* 0x008fca0000201000 */
[----:B-1----:R-:W-:-:S04]  /*02c0*/  FADD R0, R0, -UR6 ;  /* 0x8000000600007e21 */ /* 0x002fc80008000000 */
[----:B------:R-:W1:Y:S01]  /*02d0*/  FCHK P0, R0, R11 ;  /* 0x0000000b00007302 */ /* 0x000e620000000000 */
[----:B------:R-:W-:-:S04]  /*02e0*/  FFMA R2, R0, R3, RZ ;  /* 0x0000000300027223 */ /* 0x000fc800000000ff */
[----:B------:R-:W-:-:S04]  /*02f0*/  FFMA R8, R2, -R11, R0 ;  /* 0x8000000b02087223 */ /* 0x000fc80000000000 */
[----:B------:R-:W-:Y:S01]  /*0300*/  FFMA R3, R3, R8, R2 ;  /* 0x0000000803037223 */ /* 0x000fe20000000002 */
[----:B01----:R-:W-:Y:S06]  /*0310*/  @!P0 BRA `(.L_x_3) ;  /* 0x0000000000148947 */ /* 0x003fec0003800000 */
[----:B------:R-:W0:Y:S01]  /*0320*/  LDCU UR6, c[0x3][0x10] ;  /* 0x00c00200ff0677ac */ /* 0x000e220008000800 */
[----:B------:R-:W-:Y:S01]  /*0330*/  MOV R2, 0x360 ;  /* 0x0000036000027802 */ /* 0x000fe20000000f00 */
[----:B0-----:R-:W-:-:S07]  /*0340*/  IMAD.U32 R3, RZ, RZ, UR6 ;  /* 0x00000006ff037e24 */ /* 0x001fce000f8e00ff */
[----:B------:R-:W-:Y:S05]  /*0350*/  CALL.REL.NOINC `($__internal_0_$__cuda_sm3x_div_rn_noftz_f32_slowpath) ;  /* 0x0000000000747944 */ /* 0x000fea0003c00000 */
[----:B------:R-:W-:-:S07]  /*0360*/  IMAD.MOV.U32 R3, RZ, RZ, R0 ;  /* 0x000000ffff037224 */ /* 0x000fce00078e0000 */
.L_x_3:
[----:B------:R-:W-:Y:S05]  /*0370*/  BSYNC.RECONVERGENT B0 ;  /* 0x0000000000007941 */ /* 0x000fea0003800200 */
.L_x_2:
[----:B------:R-:W0:Y:S01]  /*0380*/  LDC R9, c[0x0][0x390] ;  /* 0x0000e400ff097b82 */ /* 0x000e220000000800 */
        /* <DEDUP_REMOVED lines=13> */
[----:B0-----:R-:W-:-:S04]  /*0460*/  FFMA R3, R2, -R11, R0 ;  /* 0x8000000b02037223 */ /* 0x001fc80000000000 */
[----:B------:R-:W-:Y:S01]  /*0470*/  FFMA R3, R9, R3, R2 ;  /* 0x0000000309037223 */ /* 0x000fe20000000002 */
[----:B-1----:R-:W-:Y:S06]  /*0480*/  @!P0 BRA `(.L_x_5) ;  /* 0x0000000000148947 */ /* 0x002fec0003800000 */
[----:B------:R-:W0:Y:S01]  /*0490*/  LDCU UR6, c[0x3][0x14] ;  /* 0x00c00280ff0677ac */ /* 0x000e220008000800 */
[----:B------:R-:W-:Y:S01]  /*04a0*/  MOV R2, 0x4d0 ;  /* 0x000004d000027802 */ /* 0x000fe20000000f00 */
[----:B0-----:R-:W-:-:S07]  /*04b0*/  IMAD.U32 R3, RZ, RZ, UR6 ;  /* 0x00000006ff037e24 */ /* 0x001fce000f8e00ff */
[----:B------:R-:W-:Y:S05]  /*04c0*/  CALL.REL.NOINC `($__internal_0_$__cuda_sm3x_div_rn_noftz_f32_slowpath) ;  /* 0x0000000000187944 */ /* 0x000fea0003c00000 */
[----:B------:R-:W-:-:S07]  /*04d0*/  IMAD.MOV.U32 R3, RZ, RZ, R0 ;  /* 0x000000ffff037224 */ /* 0x000fce00078e0000 */
.L_x_5:
[----:B------:R-:W-:Y:S05]  /*04e0*/  BSYNC.RECONVERGENT B0 ;  /* 0x0000000000007941 */ /* 0x000fea0003800200 */
.L_x_4:
[----:B------:R-:W0:Y:S02]  /*04f0*/  LDC R5, c[0x0][0x390] ;  /* 0x0000e400ff057b82 */ /* 0x000e240000000800 */
[----:B0-----:R-:W-:-:S05]  /*0500*/  IMAD.WIDE R6, R5, 0x4, R6 ;  /* 0x0000000405067825 */ /* 0x001fca00078e0206 */
[----:B------:R-:W-:Y:S01]  /*0510*/  STG.E desc[UR4][R6.64], R3 ;  /* 0x0000000306007986 */ /* 0x000fe2000c101904 */
[----:B------:R-:W-:Y:S05]  /*0520*/  EXIT ;  /* 0x000000000000794d */ /* 0x000fea0003800000 */
        .weak           $__internal_0_$__cuda_sm3x_div_rn_noftz_f32_slowpath
        .type           $__internal_0_$__cuda_sm3x_div_rn_noftz_f32_slowpath,@function
        .size           $__internal_0_$__cuda_sm3x_div_rn_noftz_f32_slowpath,(.L_x_18 - $__internal_0_$__cuda_sm3x_div_rn_noftz_f32_slowpath)
$__internal_0_$__cuda_sm3x_div_rn_noftz_f32_slowpath:
[----:B------:R-:W-:Y:S01]  /*0530*/  SHF.R.U32.HI R9, RZ, 0x17, R3 ;  /* 0x00000017ff097819 */ /* 0x000fe20000011603 */
[----:B------:R-:W-:Y:S01]  /*0540*/  BSSY.RECONVERGENT B1, `(.L_x_6) ;  /* 0x0000062000017945 */ /* 0x000fe20003800200 */
[----:B------:R-:W-:Y:S02]  /*0550*/  SHF.R.U32.HI R8, RZ, 0x17, R0 ;  /* 0x00000017ff087819 */ /* 0x000fe40000011600 */
[----:B------:R-:W-:Y:S02]  /*0560*/  LOP3.LUT R9, R9, 0xff, RZ, 0xc0, !PT ;  /* 0x000000ff09097812 */ /* 0x000fe400078ec0ff */
[----:B------:R-:W-:-:S03]  /*0570*/  LOP3.LUT R12, R8, 0xff, RZ, 0xc0, !PT ;  /* 0x000000ff080c7812 */ /* 0x000fc600078ec0ff */
[----:B------:R-:W-:Y:S01]  /*0580*/  VIADD R11, R9, 0xffffffff ;  /* 0xffffffff090b7836 */ /* 0x000fe20000000000 */
[----:B------:R-:W-:-:S04]  /*0590*/  IADD3 R10, PT, PT, R12, -0x1, RZ ;  /* 0xffffffff0c0a7810 */ /* 0x000fc80007ffe0ff */
[----:B------:R-:W-:-:S04]  /*05a0*/  ISETP.GT.U32.AND P0, PT, R11, 0xfd, PT ;  /* 0x000000fd0b00780c */ /* 0x000fc80003f04070 */
[----:B------:R-:W-:-:S13]  /*05b0*/  ISETP.GT.U32.OR P0, PT, R10, 0xfd, P0 ;  /* 0x000000fd0a00780c */ /* 0x000fda0000704470 */
[----:B------:R-:W-:Y:S01]  /*05c0*/  @!P0 IMAD.MOV.U32 R8, RZ, RZ, RZ ;  /* 0x000000ffff088224 */ /* 0x000fe200078e00ff */
[----:B------:R-:W-:Y:S06]  /*05d0*/  @!P0 BRA `(.L_x_7) ;  /* 0x00000000005c8947 */ /* 0x000fec0003800000 */
[----:B------:R-:W-:Y:S02]  /*05e0*/  FSETP.GTU.FTZ.AND P0, PT, |R0|, +INF , PT ;  /* 0x7f8000000000780b */ /* 0x000fe40003f1c200 */
[----:B------:R-:W-:-:S04]  /*05f0*/  FSETP.GTU.FTZ.AND P1, PT, |R3|, +INF , PT ;  /* 0x7f8000000300780b */ /* 0x000fc80003f3c200 */
[----:B------:R-:W-:-:S13]  /*0600*/  PLOP3.LUT P0, PT, P0, P1, PT, 0xf8, 0x8f ;  /* 0x00000000008f781c */ /* 0x000fda0000703f70 */
[----:B------:R-:W-:Y:S05]  /*0610*/  @P0 BRA `(.L_x_8) ;  /* 0x00000004004c0947 */ /* 0x000fea0003800000 */
[----:B------:R-:W-:-:S13]  /*0620*/  LOP3.LUT P0, RZ, R3, 0x7fffffff, R0, 0xc8, !PT ;  /* 0x7fffffff03ff7812 */ /* 0x000fda000780c800 */
[----:B------:R-:W-:Y:S05]  /*0630*/  @!P0 BRA `(.L_x_9) ;  /* 0x00000004003c8947 */ /* 0x000fea0003800000 */
[C---:B------:R-:W-:Y:S02]  /*0640*/  FSETP.NEU.FTZ.AND P2, PT, |R0|.reuse, +INF , PT ;  /* 0x7f8000000000780b */ /* 0x040fe40003f5d200 */
[----:B------:R-:W-:Y:S02]  /*0650*/  FSETP.NEU.FTZ.AND P1, PT, |R3|, +INF , PT ;  /* 0x7f8000000300780b */ /* 0x000fe40003f3d200 */
[----:B------:R-:W-:-:S11]  /*0660*/  FSETP.NEU.FTZ.AND P0, PT, |R0|, +INF , PT ;  /* 0x7f8000000000780b */ /* 0x000fd60003f1d200 */
[----:B------:R-:W-:Y:S05]  /*0670*/  @!P1 BRA !P2, `(.L_x_9) ;  /* 0x00000004002c9947 */ /* 0x000fea0005000000 */
[----:B------:R-:W-:-:S04]  /*0680*/  LOP3.LUT P2, RZ, R0, 0x7fffffff, RZ, 0xc0, !PT ;  /* 0x7fffffff00ff7812 */ /* 0x000fc8000784c0ff */
[----:B------:R-:W-:-:S13]  /*0690*/  PLOP3.LUT P1, PT, P1, P2, PT, 0x2f, 0xf2 ;  /* 0x0000000000f2781c */ /* 0x000fda0000f24577 */
[----:B------:R-:W-:Y:S05]  /*06a0*/  @P1 BRA `(.L_x_10) ;  /* 0x0000000400181947 */ /* 0x000fea0003800000 */
[----:B------:R-:W-:-:S04]  /*06b0*/  LOP3.LUT P1, RZ, R3, 0x7fffffff, RZ, 0xc0, !PT ;  /* 0x7fffffff03ff7812 */ /* 0x000fc8000782c0ff */
[----:B------:R-:W-:-:S13]  /*06c0*/  PLOP3.LUT P0, PT, P0, P1, PT, 0x2f, 0xf2 ;  /* 0x0000000000f2781c */ /* 0x000fda0000702577 */
[----:B------:R-:W-:Y:S05]  /*06d0*/  @P0 BRA `(.L_x_11) ;  /* 0x0000000400000947 */ /* 0x000fea0003800000 */
[----:B------:R-:W-:Y:S02]  /*06e0*/  ISETP.GE.AND P0, PT, R10, RZ, PT ;  /* 0x000000ff0a00720c */ /* 0x000fe40003f06270 */
[----:B------:R-:W-:-:S11]  /*06f0*/  ISETP.GE.AND P1, PT, R11, RZ, PT ;  /* 0x000000ff0b00720c */ /* 0x000fd60003f26270 */
[----:B------:R-:W-:Y:S02]  /*0700*/  @P0 IMAD.MOV.U32 R8, RZ, RZ, RZ ;  /* 0x000000ffff080224 */ /* 0x000fe400078e00ff */
[----:B------:R-:W-:Y:S01]  /*0710*/  @!P0 FFMA R0, R0, 1.84467440737095516160e+19, RZ ;  /* 0x5f80000000008823 */ /* 0x000fe200000000ff */
[----:B------:R-:W-:Y:S02]  /*0720*/  @!P0 IMAD.MOV.U32 R8, RZ, RZ, -0x40 ;  /* 0xffffffc0ff088424 */ /* 0x000fe400078e00ff */
[----:B------:R-:W-:Y:S02]  /*0730*/  @!P1 FFMA R3, R3, 1.84467440737095516160e+19, RZ ;  /* 0x5f80000003039823 */ /* 0x000fe400000000ff */
[----:B------:R-:W-:-:S07]  /*0740*/  @!P1 VIADD R8, R8, 0x40 ;  /* 0x0000004008089836 */ /* 0x000fce0000000000 */
.L_x_7:
[----:B------:R-:W-:Y:S01]  /*0750*/  LEA R10, R9, 0xc0800000, 0x17 ;  /* 0xc0800000090a7811 */ /* 0x000fe200078eb8ff */
[----:B------:R-:W-:Y:S04]  /*0760*/  BSSY.RECONVERGENT B2, `(.L_x_12) ;  /* 0x0000036000027945 */ /* 0x000fe80003800200 */
[----:B------:R-:W-:Y:S01]  /*0770*/  IMAD.IADD R10, R3, 0x1, -R10 ;  /* 0x00000001030a7824 */ /* 0x000fe200078e0a0a */
[----:B------:R-:W-:-:S03]  /*0780*/  IADD3 R3, PT, PT, R12, -0x7f, RZ ;  /* 0xffffff810c037810 */ /* 0x000fc60007ffe0ff */
[----:B------:R-:W0:Y:S01]  /*0790*/  MUFU.RCP R11, R10 ;  /* 0x0000000a000b7308 */ /* 0x000e220000001000 */
[----:B------:R-:W-:Y:S01]  /*07a0*/  FADD.FTZ R13, -R10, -RZ ;  /* 0x800000ff0a0d7221 */ /* 0x000fe20000010100 */
[C---:B------:R-:W-:Y:S01]  /*07b0*/  IMAD R0, R3.reuse, -0x800000, R0 ;  /* 0xff80000003007824 */ /* 0x040fe200078e0200 */
[----:B------:R-:W-:-:S05]  /*07c0*/  IADD3 R9, PT, PT, R3, 0x7f, -R9 ;  /* 0x0000007f03097810 */ /* 0x000fca0007ffe809 */
[----:B------:R-:W-:Y:S02]  /*07d0*/  IMAD.IADD R9, R9, 0x1, R8 ;  /* 0x0000000109097824 */ /* 0x000fe400078e0208 */
[----:B0-----:R-:W-:-:S04]  /*07e0*/  FFMA R12, R11, R13, 1 ;  /* 0x3f8000000b0c7423 */ /* 0x001fc8000000000d */
[----:B------:R-:W-:-:S04]  /*07f0*/  FFMA R14, R11, R12, R11 ;  /* 0x0000000c0b0e7223 */ /* 0x000fc8000000000b */
[----:B------:R-:W-:-:S04]  /*0800*/  FFMA R11, R0, R14, RZ ;  /* 0x0000000e000b7223 */ /* 0x000fc800000000ff */
[----:B------:R-:W-:-:S04]  /*0810*/  FFMA R12, R13, R11, R0 ;  /* 0x0000000b0d0c7223 */ /* 0x000fc80000000000 */
[----:B------:R-:W-:-:S04]  /*0820*/  FFMA R11, R14, R12, R11 ;  /* 0x0000000c0e0b7223 */ /* 0x000fc8000000000b */
[----:B------:R-:W-:-:S04]  /*0830*/  FFMA R12, R13, R11, R0 ;  /* 0x0000000b0d0c7223 */ /* 0x000fc80000000000 */
[----:B------:R-:W-:-:S05]  /*0840*/  FFMA R0, R14, R12, R11 ;  /* 0x0000000c0e007223 */ /* 0x000fca000000000b */
[----:B------:R-:W-:-:S04]  /*0850*/  SHF.R.U32.HI R3, RZ, 0x17, R0 ;  /* 0x00000017ff037819 */ /* 0x000fc80000011600 */
[----:B------:R-:W-:-:S05]  /*0860*/  LOP3.LUT R3, R3, 0xff, RZ, 0xc0, !PT ;  /* 0x000000ff03037812 */ /* 0x000fca00078ec0ff */
[----:B------:R-:W-:-:S04]  /*0870*/  IMAD.IADD R13, R3, 0x1, R9 ;  /* 0x00000001030d7824 */ /* 0x000fc800078e0209 */
[----:B------:R-:W-:-:S05]  /*0880*/  VIADD R3, R13, 0xffffffff ;  /* 0xffffffff0d037836 */ /* 0x000fca0000000000 */
[----:B------:R-:W-:-:S13]  /*0890*/  ISETP.GE.U32.AND P0, PT, R3, 0xfe, PT ;  /* 0x000000fe0300780c */ /* 0x000fda0003f06070 */
[----:B------:R-:W-:Y:S05]  /*08a0*/  @!P0 BRA `(.L_x_13) ;  /* 0x0000000000808947 */ /* 0x000fea0003800000 */
[----:B------:R-:W-:-:S13]  /*08b0*/  ISETP.GT.AND P0, PT, R13, 0xfe, PT ;  /* 0x000000fe0d00780c */ /* 0x000fda0003f04270 */
[----:B------:R-:W-:Y:S05]  /*08c0*/  @P0 BRA `(.L_x_14) ;  /* 0x00000000006c0947 */ /* 0x000fea0003800000 */
[----:B------:R-:W-:-:S13]  /*08d0*/  ISETP.GE.AND P0, PT, R13, 0x1, PT ;  /* 0x000000010d00780c */ /* 0x000fda0003f06270 */
[----:B------:R-:W-:Y:S05]  /*08e0*/  @P0 BRA `(.L_x_15) ;  /* 0x0000000000740947 */ /* 0x000fea0003800000 */
[----:B------:R-:W-:Y:S02]  /*08f0*/  ISETP.GE.AND P0, PT, R13, -0x18, PT ;  /* 0xffffffe80d00780c */ /* 0x000fe40003f06270 */
[----:B------:R-:W-:-:S11]  /*0900*/  LOP3.LUT R0, R0, 0x80000000, RZ, 0xc0, !PT ;  /* 0x8000000000007812 */ /* 0x000fd600078ec0ff */
[----:B------:R-:W-:Y:S05]  /*0910*/  @!P0 BRA `(.L_x_15) ;  /* 0x0000000000688947 */ /* 0x000fea0003800000 */
[CCC-:B------:R-:W-:Y:S01]  /*0920*/  FFMA.RZ R3, R14.reuse, R12.reuse, R11.reuse ;  /* 0x0000000c0e037223 */ /* 0x1c0fe2000000c00b */
[C---:B------:R-:W-:Y:S02]  /*0930*/  VIADD R10, R13.reuse, 0x20 ;  /* 0x000000200d0a7836 */ /* 0x040fe40000000000 */
[CCC-:B------:R-:W-:Y:S01]  /*0940*/  FFMA.RM R8, R14.reuse, R12.reuse, R11.reuse ;  /* 0x0000000c0e087223 */ /* 0x1c0fe2000000400b */
[----:B------:R-:W-:Y:S02]  /*0950*/  ISETP.NE.AND P2, PT, R13, RZ, PT ;  /* 0x000000ff0d00720c */ /* 0x000fe40003f45270 */
[----:B------:R-:W-:Y:S01]  /*0960*/  LOP3.LUT R9, R3, 0x7fffff, RZ, 0xc0, !PT ;  /* 0x007fffff03097812 */ /* 0x000fe200078ec0ff */
[----:B------:R-:W-:Y:S01]  /*0970*/  FFMA.RP R3, R14, R12, R11 ;  /* 0x0000000c0e037223 */ /* 0x000fe2000000800b */
[----:B------:R-:W-:Y:S02]  /*0980*/  ISETP.NE.AND P1, PT, R13, RZ, PT ;  /* 0x000000ff0d00720c */ /* 0x000fe40003f25270 */
[----:B------:R-:W-:-:S02]  /*0990*/  LOP3.LUT R9, R9, 0x800000, RZ, 0xfc, !PT ;  /* 0x0080000009097812 */ /* 0x000fc400078efcff */
[----:B------:R-:W-:Y:S02]  /*09a0*/  IADD3 R11, PT, PT, -R13, RZ, RZ ;  /* 0x000000ff0d0b7210 */ /* 0x000fe40007ffe1ff */
[----:B------:R-:W-:Y:S02]  /*09b0*/  SHF.L.U32 R10, R9, R10, RZ ;  /* 0x0000000a090a7219 */ /* 0x000fe400000006ff */
[----:B------:R-:W-:Y:S02]  /*09c0*/  FSETP.NEU.FTZ.AND P0, PT, R3, R8, PT ;  /* 0x000000080300720b */ /* 0x000fe40003f1d000 */
[----:B------:R-:W-:Y:S02]  /*09d0*/  SEL R8, R11, RZ, P2 ;  /* 0x000000ff0b087207 */ /* 0x000fe40001000000 */
[----:B------:R-:W-:Y:S02]  /*09e0*/  ISETP.NE.AND P1, PT, R10, RZ, P1 ;  /* 0x000000ff0a00720c */ /* 0x000fe40000f25270 */
[----:B------:R-:W-:-:S02]  /*09f0*/  SHF.R.U32.HI R8, RZ, R8, R9 ;  /* 0x00000008ff087219 */ /* 0x000fc40000011609 */
[----:B------:R-:W-:Y:S02]  /*0a00*/  PLOP3.LUT P0, PT, P0, P1, PT, 0xf8, 0x8f ;  /* 0x00000000008f781c */ /* 0x000fe40000703f70 */
[----:B------:R-:W-:Y:S02]  /*0a10*/  SHF.R.U32.HI R10, RZ, 0x1, R8 ;  /* 0x00000001ff0a7819 */ /* 0x000fe40000011608 */
[----:B------:R-:W-:-:S04]  /*0a20*/  SEL R3, RZ, 0x1, !P0 ;  /* 0x00000001ff037807 */ /* 0x000fc80004000000 */
[----:B------:R-:W-:-:S04]  /*0a30*/  LOP3.LUT R3, R3, 0x1, R10, 0xf8, !PT ;  /* 0x0000000103037812 */ /* 0x000fc800078ef80a */
[----:B------:R-:W-:-:S05]  /*0a40*/  LOP3.LUT R3, R3, R8, RZ, 0xc0, !PT ;  /* 0x0000000803037212 */ /* 0x000fca00078ec0ff */
[----:B------:R-:W-:-:S05]  /*0a50*/  IMAD.IADD R3, R10, 0x1, R3 ;  /* 0x000000010a037824 */ /* 0x000fca00078e0203 */
[----:B------:R-:W-:Y:S01]  /*0a60*/  LOP3.LUT R0, R3, R0, RZ, 0xfc, !PT ;  /* 0x0000000003007212 */ /* 0x000fe200078efcff */
[----:B------:R-:W-:Y:S06]  /*0a70*/  BRA `(.L_x_15) ;  /* 0x0000000000107947 */ /* 0x000fec0003800000 */
.L_x_14:
[----:B------:R-:W-:-:S04]  /*0a80*/  LOP3.LUT R0, R0, 0x80000000, RZ, 0xc0, !PT ;  /* 0x8000000000007812 */ /* 0x000fc800078ec0ff */
[----:B------:R-:W-:Y:S01]  /*0a90*/  LOP3.LUT R0, R0, 0x7f800000, RZ, 0xfc, !PT ;  /* 0x7f80000000007812 */ /* 0x000fe200078efcff */
[----:B------:R-:W-:Y:S06]  /*0aa0*/  BRA `(.L_x_15) ;  /* 0x0000000000047947 */ /* 0x000fec0003800000 */
.L_x_13:
[----:B------:R-:W-:-:S07]  /*0ab0*/  IMAD R0, R9, 0x800000, R0 ;  /* 0x0080000009007824 */ /* 0x000fce00078e0200 */
.L_x_15:
[----:B------:R-:W-:Y:S05]  /*0ac0*/  BSYNC.RECONVERGENT B2 ;  /* 0x0000000000027941 */ /* 0x000fea0003800200 */
.L_x_12:
[----:B------:R-:W-:Y:S05]  /*0ad0*/  BRA `(.L_x_16) ;  /* 0x0000000000207947 */ /* 0x000fea0003800000 */
.L_x_11:
[----:B------:R-:W-:-:S04]  /*0ae0*/  LOP3.LUT R0, R3, 0x80000000, R0, 0x48, !PT ;  /* 0x8000000003007812 */ /* 0x000fc800078e4800 */
[----:B------:R-:W-:Y:S01]  /*0af0*/  LOP3.LUT R0, R0, 0x7f800000, RZ, 0xfc, !PT ;  /* 0x7f80000000007812 */ /* 0x000fe200078efcff */
[----:B------:R-:W-:Y:S06]  /*0b00*/  BRA `(.L_x_16) ;  /* 0x0000000000147947 */ /* 0x000fec0003800000 */
.L_x_10:
[----:B------:R-:W-:Y:S01]  /*0b10*/  LOP3.LUT R0, R3, 0x80000000, R0, 0x48, !PT ;  /* 0x8000000003007812 */ /* 0x000fe200078e4800 */
[----:B------:R-:W-:Y:S06]  /*0b20*/  BRA `(.L_x_16) ;  /* 0x00000000000c7947 */ /* 0x000fec0003800000 */
.L_x_9:
[----:B------:R-:W0:Y:S01]  /*0b30*/  MUFU.RSQ R0, -QNAN ;  /* 0xffc0000000007908 */ /* 0x000e220000001400 */
[----:B------:R-:W-:Y:S05]  /*0b40*/  BRA `(.L_x_16) ;  /* 0x0000000000047947 */ /* 0x000fea0003800000 */
.L_x_8:
[----:B------:R-:W-:-:S07]  /*0b50*/  FADD.FTZ R0, R0, R3 ;  /* 0x0000000300007221 */ /* 0x000fce0000010000 */
.L_x_16:
[----:B------:R-:W-:Y:S05]  /*0b60*/  BSYNC.RECONVERGENT B1 ;  /* 0x0000000000017941 */ /* 0x000fea0003800200 */
.L_x_6:
[----:B------:R-:W-:-:S04]  /*0b70*/  IMAD.MOV.U32 R3, RZ, RZ, 0x0 ;  /* 0x00000000ff037424 */ /* 0x000fc800078e00ff */
[----:B0-----:R-:W-:Y:S05]  /*0b80*/  RET.REL.NODEC R2 `(_Z16normalize_kernelPhPfi) ;  /* 0xfffffff4021c7950 */ /* 0x001fea0003c3ffff */
.L_x_17:
[----:B------:R-:W-:-:S00]  /*0b90*/  BRA `(.L_x_17) ;  /* 0xfffffffc00fc7947 */ /* 0x000fc0000383ffff */
[----:B------:R-:W-:-:S00]  /*0ba0*/  NOP ;  /* 0x0000000000007918 */ /* 0x000fc00000000000 */
        /* <DEDUP_REMOVED lines=13> */
.L_x_18:


//--------------------- .nv.shared.reserved.0     --------------------------
	.section	.nv.shared.reserved.0,"aw",@nobits
	.weak		__nv_reservedSMEM_offset_0_alias
	.size		__nv_reservedSMEM_offset_0_alias, 0, 64
	.other		__nv_reservedSMEM_offset_0_alias,@"STO_CUDA_RESERVED_SHARED STV_DEFAULT"
__nv_reservedSMEM_offset_0_alias:
	.zero		0
	.zero		64


//--------------------- .nv.constant0._Z16normalize_kernelPhPfi --------------------------
	.section	.nv.constant0._Z16normalize_kernelPhPfi,"a",@progbits
	.sectionflags	@""
	.align	4
.nv.constant0._Z16normalize_kernelPhPfi:
	.zero		916


//--------------------- SYMBOLS --------------------------

	.type		.nv.reservedSmem.offset0,@object
	.size		.nv.reservedSmem.offset0,0x4
